//
// Generated by NVIDIA NVVM Compiler
//
// Compiler Build ID: CL-36424714
// Cuda compilation tools, release 13.0, V13.0.88
// Based on NVVM 20.0.0
//

.version 9.0
.target sm_100
.address_size 64

// _ZZ11matMultCUDAPKfmS0_mPfmiE4matA has been demoted
// _ZZ11matMultCUDAPKfmS0_mPfmiE4matB has been demoted

.entry _Z11matMultCUDAPKfmS0_mPfmi(
	.param .u64 .ptr .align 1 _Z11matMultCUDAPKfmS0_mPfmi_param_0,
	.param .u64 _Z11matMultCUDAPKfmS0_mPfmi_param_1,
	.param .u64 .ptr .align 1 _Z11matMultCUDAPKfmS0_mPfmi_param_2,
	.param .u64 _Z11matMultCUDAPKfmS0_mPfmi_param_3,
	.param .u64 .ptr .align 1 _Z11matMultCUDAPKfmS0_mPfmi_param_4,
	.param .u64 _Z11matMultCUDAPKfmS0_mPfmi_param_5,
	.param .u32 _Z11matMultCUDAPKfmS0_mPfmi_param_6
)
{
	.reg .pred 	%p<3>;
	.reg .b32 	%r<22>;
	.reg .b32 	%f<123>;
	.reg .b64 	%rd<35>;
	// demoted variable
	.shared .align 4 .b8 _ZZ11matMultCUDAPKfmS0_mPfmiE4matA[1024];
	// demoted variable
	.shared .align 4 .b8 _ZZ11matMultCUDAPKfmS0_mPfmiE4matB[1024];
	ld.param.u64 	%rd8, [_Z11matMultCUDAPKfmS0_mPfmi_param_0];
	ld.param.u64 	%rd9, [_Z11matMultCUDAPKfmS0_mPfmi_param_1];
	ld.param.u64 	%rd10, [_Z11matMultCUDAPKfmS0_mPfmi_param_2];
	ld.param.u64 	%rd11, [_Z11matMultCUDAPKfmS0_mPfmi_param_3];
	ld.param.u64 	%rd12, [_Z11matMultCUDAPKfmS0_mPfmi_param_4];
	ld.param.u64 	%rd13, [_Z11matMultCUDAPKfmS0_mPfmi_param_5];
	ld.param.u32 	%r11, [_Z11matMultCUDAPKfmS0_mPfmi_param_6];
	mov.u32 	%r1, %tid.x;
	mov.u32 	%r2, %tid.y;
	mov.u32 	%r12, %ctaid.x;
	shl.b32 	%r3, %r12, 4;
	mov.u32 	%r13, %ctaid.y;
	shl.b32 	%r4, %r13, 4;
	setp.lt.s32 	%p1, %r11, 1;
	mov.f32 	%f122, 0f00000000;
	@%p1 bra 	$L__BB0_3;
	add.s32 	%r15, %r4, %r2;
	cvt.u64.u32 	%rd14, %r15;
	cvt.u64.u32 	%rd15, %r1;
	shl.b32 	%r16, %r2, 6;
	mov.u32 	%r17, _ZZ11matMultCUDAPKfmS0_mPfmiE4matA;
	add.s32 	%r5, %r17, %r16;
	shl.b32 	%r18, %r1, 2;
	add.s32 	%r6, %r5, %r18;
	cvt.s64.s32 	%rd16, %r3;
	mov.u32 	%r19, _ZZ11matMultCUDAPKfmS0_mPfmiE4matB;
	add.s32 	%r8, %r19, %r18;
	add.s32 	%r7, %r8, %r16;
	cvt.u64.u32 	%rd17, %r2;
	mad.lo.s64 	%rd18, %rd11, %rd17, %rd16;
	add.s64 	%rd19, %rd18, %rd15;
	shl.b64 	%rd20, %rd19, 2;
	cvta.to.global.u64 	%rd21, %rd10;
	add.s64 	%rd34, %rd21, %rd20;
	shl.b64 	%rd2, %rd11, 6;
	mad.lo.s64 	%rd22, %rd9, %rd14, %rd15;
	shl.b64 	%rd23, %rd22, 2;
	cvta.to.global.u64 	%rd24, %rd8;
	add.s64 	%rd33, %rd24, %rd23;
	mov.b32 	%r21, 0;
	mov.f32 	%f120, 0f00000000;
	mov.f32 	%f122, %f120;
$L__BB0_2:
	ld.global.f32 	%f8, [%rd33];
	st.shared.f32 	[%r6], %f8;
	ld.global.f32 	%f9, [%rd34];
	st.shared.f32 	[%r7], %f9;
	bar.sync 	0;
	ld.shared.f32 	%f10, [%r5];
	ld.shared.f32 	%f11, [%r8];
	mul.f32 	%f12, %f10, %f11;
	sub.f32 	%f13, %f120, %f12;
	sub.f32 	%f14, %f122, %f13;
	sub.f32 	%f15, %f14, %f122;
	add.f32 	%f16, %f13, %f15;
	ld.shared.f32 	%f17, [%r5+4];
	ld.shared.f32 	%f18, [%r8+64];
	mul.f32 	%f19, %f17, %f18;
	sub.f32 	%f20, %f16, %f19;
	sub.f32 	%f21, %f14, %f20;
	sub.f32 	%f22, %f21, %f14;
	add.f32 	%f23, %f20, %f22;
	ld.shared.f32 	%f24, [%r5+8];
	ld.shared.f32 	%f25, [%r8+128];
	mul.f32 	%f26, %f24, %f25;
	sub.f32 	%f27, %f23, %f26;
	sub.f32 	%f28, %f21, %f27;
	sub.f32 	%f29, %f28, %f21;
	add.f32 	%f30, %f27, %f29;
	ld.shared.f32 	%f31, [%r5+12];
	ld.shared.f32 	%f32, [%r8+192];
	mul.f32 	%f33, %f31, %f32;
	sub.f32 	%f34, %f30, %f33;
	sub.f32 	%f35, %f28, %f34;
	sub.f32 	%f36, %f35, %f28;
	add.f32 	%f37, %f34, %f36;
	ld.shared.f32 	%f38, [%r5+16];
	ld.shared.f32 	%f39, [%r8+256];
	mul.f32 	%f40, %f38, %f39;
	sub.f32 	%f41, %f37, %f40;
	sub.f32 	%f42, %f35, %f41;
	sub.f32 	%f43, %f42, %f35;
	add.f32 	%f44, %f41, %f43;
	ld.shared.f32 	%f45, [%r5+20];
	ld.shared.f32 	%f46, [%r8+320];
	mul.f32 	%f47, %f45, %f46;
	sub.f32 	%f48, %f44, %f47;
	sub.f32 	%f49, %f42, %f48;
	sub.f32 	%f50, %f49, %f42;
	add.f32 	%f51, %f48, %f50;
	ld.shared.f32 	%f52, [%r5+24];
	ld.shared.f32 	%f53, [%r8+384];
	mul.f32 	%f54, %f52, %f53;
	sub.f32 	%f55, %f51, %f54;
	sub.f32 	%f56, %f49, %f55;
	sub.f32 	%f57, %f56, %f49;
	add.f32 	%f58, %f55, %f57;
	ld.shared.f32 	%f59, [%r5+28];
	ld.shared.f32 	%f60, [%r8+448];
	mul.f32 	%f61, %f59, %f60;
	sub.f32 	%f62, %f58, %f61;
	sub.f32 	%f63, %f56, %f62;
	sub.f32 	%f64, %f63, %f56;
	add.f32 	%f65, %f62, %f64;
	ld.shared.f32 	%f66, [%r5+32];
	ld.shared.f32 	%f67, [%r8+512];
	mul.f32 	%f68, %f66, %f67;
	sub.f32 	%f69, %f65, %f68;
	sub.f32 	%f70, %f63, %f69;
	sub.f32 	%f71, %f70, %f63;
	add.f32 	%f72, %f69, %f71;
	ld.shared.f32 	%f73, [%r5+36];
	ld.shared.f32 	%f74, [%r8+576];
	mul.f32 	%f75, %f73, %f74;
	sub.f32 	%f76, %f72, %f75;
	sub.f32 	%f77, %f70, %f76;
	sub.f32 	%f78, %f77, %f70;
	add.f32 	%f79, %f76, %f78;
	ld.shared.f32 	%f80, [%r5+40];
	ld.shared.f32 	%f81, [%r8+640];
	mul.f32 	%f82, %f80, %f81;
	sub.f32 	%f83, %f79, %f82;
	sub.f32 	%f84, %f77, %f83;
	sub.f32 	%f85, %f84, %f77;
	add.f32 	%f86, %f83, %f85;
	ld.shared.f32 	%f87, [%r5+44];
	ld.shared.f32 	%f88, [%r8+704];
	mul.f32 	%f89, %f87, %f88;
	sub.f32 	%f90, %f86, %f89;
	sub.f32 	%f91, %f84, %f90;
	sub.f32 	%f92, %f91, %f84;
	add.f32 	%f93, %f90, %f92;
	ld.shared.f32 	%f94, [%r5+48];
	ld.shared.f32 	%f95, [%r8+768];
	mul.f32 	%f96, %f94, %f95;
	sub.f32 	%f97, %f93, %f96;
	sub.f32 	%f98, %f91, %f97;
	sub.f32 	%f99, %f98, %f91;
	add.f32 	%f100, %f97, %f99;
	ld.shared.f32 	%f101, [%r5+52];
	ld.shared.f32 	%f102, [%r8+832];
	mul.f32 	%f103, %f101, %f102;
	sub.f32 	%f104, %f100, %f103;
	sub.f32 	%f105, %f98, %f104;
	sub.f32 	%f106, %f105, %f98;
	add.f32 	%f107, %f104, %f106;
	ld.shared.f32 	%f108, [%r5+56];
	ld.shared.f32 	%f109, [%r8+896];
	mul.f32 	%f110, %f108, %f109;
	sub.f32 	%f111, %f107, %f110;
	sub.f32 	%f112, %f105, %f111;
	sub.f32 	%f113, %f112, %f105;
	add.f32 	%f114, %f111, %f113;
	ld.shared.f32 	%f115, [%r5+60];
	ld.shared.f32 	%f116, [%r8+960];
	mul.f32 	%f117, %f115, %f116;
	sub.f32 	%f118, %f114, %f117;
	sub.f32 	%f122, %f112, %f118;
	sub.f32 	%f119, %f122, %f112;
	add.f32 	%f120, %f118, %f119;
	bar.sync 	0;
	add.s32 	%r21, %r21, 16;
	add.s64 	%rd34, %rd34, %rd2;
	add.s64 	%rd33, %rd33, 64;
	setp.lt.s32 	%p2, %r21, %r11;
	@%p2 bra 	$L__BB0_2;
$L__BB0_3:
	cvta.to.global.u64 	%rd25, %rd12;
	add.s32 	%r20, %r4, %r2;
	cvt.u64.u32 	%rd26, %r20;
	cvt.u64.u32 	%rd27, %r1;
	cvt.s64.s32 	%rd28, %r3;
	add.s64 	%rd29, %rd28, %rd27;
	mad.lo.s64 	%rd30, %rd13, %rd26, %rd29;
	shl.b64 	%rd31, %rd30, 2;
	add.s64 	%rd32, %rd25, %rd31;
	st.global.f32 	[%rd32], %f122;
	ret;

}


// ===== COMPILED SASS (sm_100) =====

	.target	sm_100

	.elftype	@"ET_EXEC"


//--------------------- .note.nv.tkinfo           --------------------------
	.section	.note.nv.tkinfo,"",@"SHT_NOTE"
	.sectionflags	@"SHF_NOTE_NV_TKINFO"
	.tkinfo
        /*0018*/ 	.word	0x00000002
        /*0030*/ 	.string	""
        /*0030*/ 	.string	"ptxas"
        /*0030*/ 	.string	"Cuda compilation tools, release 13.0, V13.0.88"
        /*0030*/ 	.string	"Build cuda_13.0.r13.0/compiler.36424714_0"
        /*0030*/ 	.string	"-arch sm_100 -m 64 "



//--------------------- .note.nv.cuinfo           --------------------------
	.section	.note.nv.cuinfo,"",@"SHT_NOTE"
	.sectionflags	@"SHF_NOTE_NV_CUINFO"
        /*0018*/ 	.short	0x0002
        /*001a*/ 	.short	0x0064
        /*001c*/ 	.short	0x0082
	.zero		2


//--------------------- .nv.info                  --------------------------
	.section	.nv.info,"",@"SHT_CUDA_INFO"
	.align	4


	//----- nvinfo : EIATTR_REGCOUNT
	.align		4
        /*0000*/ 	.byte	0x04, 0x2f
        /*0002*/ 	.short	(.L_1 - .L_0)
	.align		4
.L_0:
        /*0004*/ 	.word	index@(_Z11matMultCUDAPKfmS0_mPfmi)
        /*0008*/ 	.word	0x00000020


	//----- nvinfo : EIATTR_FRAME_SIZE
	.align		4
.L_1:
        /*000c*/ 	.byte	0x04, 0x11
        /*000e*/ 	.short	(.L_3 - .L_2)
	.align		4
.L_2:
        /*0010*/ 	.word	index@(_Z11matMultCUDAPKfmS0_mPfmi)
        /*0014*/ 	.word	0x00000000


	//----- nvinfo : EIATTR_MIN_STACK_SIZE
	.align		4
.L_3:
        /*0018*/ 	.byte	0x04, 0x12
        /*001a*/ 	.short	(.L_5 - .L_4)
	.align		4
.L_4:
        /*001c*/ 	.word	index@(_Z11matMultCUDAPKfmS0_mPfmi)
        /*0020*/ 	.word	0x00000000
.L_5:


//--------------------- .nv.compat                --------------------------
	.section	.nv.compat,"",@"SHT_CUDA_COMPAT_INFO"
	.align	4
        /*0000*/ 	.byte	0x02, 0x09, 0x00, 0x00, 0x02, 0x02, 0x01, 0x00, 0x02, 0x05, 0x05, 0x00, 0x03, 0x07, 0x01, 0x01
        /*0010*/ 	.byte	0x02, 0x03, 0x00, 0x00, 0x02, 0x06, 0x01, 0x00, 0x04, 0x0b, 0x08, 0x00, 0x09, 0x00, 0x00, 0x00
        /*0020*/ 	.byte	0x00, 0x00, 0x00, 0x00


//--------------------- .nv.info._Z11matMultCUDAPKfmS0_mPfmi --------------------------
	.section	.nv.info._Z11matMultCUDAPKfmS0_mPfmi,"",@"SHT_CUDA_INFO"
	.sectionflags	@""
	.align	4


	//----- nvinfo : EIATTR_CUDA_API_VERSION
	.align		4
        /*0000*/ 	.byte	0x04, 0x37
        /*0002*/ 	.short	(.L_7 - .L_6)
.L_6:
        /*0004*/ 	.word	0x00000082


	//----- nvinfo : EIATTR_KPARAM_INFO
	.align		4
.L_7:
        /*0008*/ 	.byte	0x04, 0x17
        /*000a*/ 	.short	(.L_9 - .L_8)
.L_8:
        /*000c*/ 	.word	0x00000000
        /*0010*/ 	.short	0x0006
        /*0012*/ 	.short	0x0030
        /*0014*/ 	.byte	0x00, 0xf0, 0x11, 0x00


	//----- nvinfo : EIATTR_KPARAM_INFO
	.align		4
.L_9:
        /*0018*/ 	.byte	0x04, 0x17
        /*001a*/ 	.short	(.L_11 - .L_10)
.L_10:
        /*001c*/ 	.word	0x00000000
        /*0020*/ 	.short	0x0005
        /*0022*/ 	.short	0x0028
        /*0024*/ 	.byte	0x00, 0xf0, 0x21, 0x00


	//----- nvinfo : EIATTR_KPARAM_INFO
	.align		4
.L_11:
        /*0028*/ 	.byte	0x04, 0x17
        /*002a*/ 	.short	(.L_13 - .L_12)
.L_12:
        /*002c*/ 	.word	0x00000000
        /*0030*/ 	.short	0x0004
        /*0032*/ 	.short	0x0020
        /*0034*/ 	.byte	0x00, 0xf5, 0x21, 0x00


	//----- nvinfo : EIATTR_KPARAM_INFO
	.align		4
.L_13:
        /*0038*/ 	.byte	0x04, 0x17
        /*003a*/ 	.short	(.L_15 - .L_14)
.L_14:
        /*003c*/ 	.word	0x00000000
        /*0040*/ 	.short	0x0003
        /*0042*/ 	.short	0x0018
        /*0044*/ 	.byte	0x00, 0xf0, 0x21, 0x00


	//----- nvinfo : EIATTR_KPARAM_INFO
	.align		4
.L_15:
        /*0048*/ 	.byte	0x04, 0x17
        /*004a*/ 	.short	(.L_17 - .L_16)
.L_16:
        /*004c*/ 	.word	0x00000000
        /*0050*/ 	.short	0x0002
        /*0052*/ 	.short	0x0010
        /*0054*/ 	.byte	0x00, 0xf5, 0x21, 0x00


	//----- nvinfo : EIATTR_KPARAM_INFO
	.align		4
.L_17:
        /*0058*/ 	.byte	0x04, 0x17
        /*005a*/ 	.short	(.L_19 - .L_18)
.L_18:
        /*005c*/ 	.word	0x00000000
        /*0060*/ 	.short	0x0001
        /*0062*/ 	.short	0x0008
        /*0064*/ 	.byte	0x00, 0xf0, 0x21, 0x00


	//----- nvinfo : EIATTR_KPARAM_INFO
	.align		4
.L_19:
        /*0068*/ 	.byte	0x04, 0x17
        /*006a*/ 	.short	(.L_21 - .L_20)
.L_20:
        /*006c*/ 	.word	0x00000000
        /*0070*/ 	.short	0x0000
        /*0072*/ 	.short	0x0000
        /*0074*/ 	.byte	0x00, 0xf5, 0x21, 0x00


	//----- nvinfo : EIATTR_SPARSE_MMA_MASK
	.align		4
.L_21:
        /*0078*/ 	.byte	0x03, 0x50
        /*007a*/ 	.short	0x0000


	//----- nvinfo : EIATTR_MAXREG_COUNT
	.align		4
        /*007c*/ 	.byte	0x03, 0x1b
        /*007e*/ 	.short	0x00ff


	//----- nvinfo : EIATTR_NUM_BARRIERS
	.align		4
        /*0080*/ 	.byte	0x02, 0x4c
        /*0082*/ 	.byte	0x01
	.zero		1


	//----- nvinfo : EIATTR_MERCURY_ISA_VERSION
	.align		4
        /*0084*/ 	.byte	0x03, 0x5f
        /*0086*/ 	.short	0x0101


	//----- nvinfo : EIATTR_VRC_CTA_INIT_COUNT
	.align		4
        /*0088*/ 	.byte	0x02, 0x4a
	.zero		1
	.zero		1


	//----- nvinfo : EIATTR_EXIT_INSTR_OFFSETS
	.align		4
        /*008c*/ 	.byte	0x04, 0x1c
        /*008e*/ 	.short	(.L_23 - .L_22)


	//   ....[0]....
.L_22:
        /*0090*/ 	.word	0x00000950


	//----- nvinfo : EIATTR_CBANK_PARAM_SIZE
	.align		4
.L_23:
        /*0094*/ 	.byte	0x03, 0x19
        /*0096*/ 	.short	0x0034


	//----- nvinfo : EIATTR_PARAM_CBANK
	.align		4
        /*0098*/ 	.byte	0x04, 0x0a
        /*009a*/ 	.short	(.L_25 - .L_24)
	.align		4
.L_24:
        /*009c*/ 	.word	index@(.nv.constant0._Z11matMultCUDAPKfmS0_mPfmi)
        /*00a0*/ 	.short	0x0380
        /*00a2*/ 	.short	0x0034


	//----- nvinfo : EIATTR_SW_WAR
	.align		4
.L_25:
        /*00a4*/ 	.byte	0x04, 0x36
        /*00a6*/ 	.short	(.L_27 - .L_26)
.L_26:
        /*00a8*/ 	.word	0x00000008
.L_27:


//--------------------- .nv.callgraph             --------------------------
	.section	.nv.callgraph,"",@"SHT_CUDA_CALLGRAPH"
	.align	4
	.sectionentsize	8
	.align		4
        /*0000*/ 	.word	0x00000000
	.align		4
        /*0004*/ 	.word	0xffffffff
	.align		4
        /*0008*/ 	.word	0x00000000
	.align		4
        /*000c*/ 	.word	0xfffffffe
	.align		4
        /*0010*/ 	.word	0x00000000
	.align		4
        /*0014*/ 	.word	0xfffffffd
	.align		4
        /*0018*/ 	.word	0x00000000
	.align		4
        /*001c*/ 	.word	0xfffffffc


//--------------------- .text._Z11matMultCUDAPKfmS0_mPfmi --------------------------
	.section	.text._Z11matMultCUDAPKfmS0_mPfmi,"ax",@progbits
	.align	128
.text._Z11matMultCUDAPKfmS0_mPfmi:
        .type           _Z11matMultCUDAPKfmS0_mPfmi,@function
        .size           _Z11matMultCUDAPKfmS0_mPfmi,(.L_x_3 - _Z11matMultCUDAPKfmS0_mPfmi)
        .other          _Z11matMultCUDAPKfmS0_mPfmi,@"STO_CUDA_ENTRY STV_DEFAULT"
_Z11matMultCUDAPKfmS0_mPfmi:
[----:B------:R-:W-:Y:S01]  /*0000*/  LDC R1, c[0x0][0x37c] ;  /* 0x0000df00ff017b82 */ /* 0x000fe20000000800 */
[----:B------:R-:W0:Y:S01]  /*0010*/  S2R R24, SR_CTAID.X ;  /* 0x0000000000187919 */ /* 0x000e220000002500 */
[----:B------:R-:W1:Y:S01]  /*0020*/  LDCU UR7, c[0x0][0x3b0] ;  /* 0x00007600ff0777ac */ /* 0x000e620008000800 */
[----:B------:R-:W-:Y:S01]  /*0030*/  HFMA2 R26, -RZ, RZ, 0, 0 ;  /* 0x00000000ff1a7431 */ /* 0x000fe200000001ff */
[----:B------:R-:W2:Y:S01]  /*0040*/  S2R R22, SR_TID.X ;  /* 0x0000000000167919 */ /* 0x000ea20000002100 */
[----:B------:R-:W3:Y:S01]  /*0050*/  LDCU.64 UR8, c[0x0][0x358] ;  /* 0x00006b00ff0877ac */ /* 0x000ee20008000a00 */
[----:B------:R-:W4:Y:S01]  /*0060*/  S2R R0, SR_TID.Y ;  /* 0x0000000000007919 */ /* 0x000f220000002200 */
[----:B------:R-:W2:Y:S01]  /*0070*/  S2R R3, SR_CTAID.Y ;  /* 0x0000000000037919 */ /* 0x000ea20000002600 */
[----:B-1----:R-:W-:Y:S01]  /*0080*/  UISETP.GE.AND UP0, UPT, UR7, 0x1, UPT ;  /* 0x000000010700788c */ /* 0x002fe2000bf06270 */
[----:B0-----:R-:W-:-:S08]  /*0090*/  SHF.L.U32 R24, R24, 0x4, RZ ;  /* 0x0000000418187819 */ /* 0x001fd000000006ff */
[----:B---3--:R-:W-:Y:S05]  /*00a0*/  BRA.U !UP0, `(.L_x_0) ;  /* 0x0000000908047547 */ /* 0x008fea000b800000 */
[----:B------:R-:W0:Y:S01]  /*00b0*/  LDC.64 R6, c[0x0][0x398] ;  /* 0x0000e600ff067b82 */ /* 0x000e220000000a00 */
[----:B------:R-:W1:Y:S01]  /*00c0*/  LDCU.128 UR12, c[0x0][0x380] ;  /* 0x00007000ff0c77ac */ /* 0x000e620008000c00 */
[----:B------:R-:W-:Y:S02]  /*00d0*/  SHF.R.S32.HI R25, RZ, 0x1f, R24 ;  /* 0x0000001fff197819 */ /* 0x000fe40000011418 */
[----:B------:R-:W-:Y:S02]  /*00e0*/  CS2R R26, SRZ ;  /* 0x00000000001a7805 */ /* 0x000fe4000001ff00 */
[----:B--2-4-:R-:W-:Y:S01]  /*00f0*/  LEA R11, R3, R0, 0x4 ;  /* 0x00000000030b7211 */ /* 0x014fe200078e20ff */
[----:B------:R-:W-:Y:S01]  /*0100*/  UMOV UR4, 0x400 ;  /* 0x0000040000047882 */ /* 0x000fe20000000000 */
[----:B------:R-:W-:Y:S01]  /*0110*/  MOV R23, RZ ;  /* 0x000000ff00177202 */ /* 0x000fe20000000f00 */
[----:B------:R-:W2:Y:S08]  /*0120*/  S2UR UR5, SR_CgaCtaId ;  /* 0x00000000000579c3 */ /* 0x000eb00000008800 */
[----:B------:R-:W3:Y:S01]  /*0130*/  LDC.64 R16, c[0x0][0x390] ;  /* 0x0000e400ff107b82 */ /* 0x000ee20000000a00 */
[----:B-1----:R-:W-:-:S04]  /*0140*/  IMAD.WIDE.U32 R8, R11, UR14, R22 ;  /* 0x0000000e0b087c25 */ /* 0x002fc8000f8e0016 */
[----:B0-----:R-:W-:Y:S01]  /*0150*/  IMAD.WIDE.U32 R4, R0, R6, R24 ;  /* 0x0000000600047225 */ /* 0x001fe200078e0018 */
[----:B------:R-:W-:Y:S02]  /*0160*/  LEA R2, P0, R8, UR12, 0x2 ;  /* 0x0000000c08027c11 */ /* 0x000fe4000f8010ff */
[----:B------:R-:W-:Y:S01]  /*0170*/  SHF.L.U64.HI R18, R6, 0x6, R7 ;  /* 0x0000000606127819 */ /* 0x000fe20000010207 */
[----:B------:R-:W-:Y:S01]  /*0180*/  IMAD R12, R0, R7, R5 ;  /* 0x00000007000c7224 */ /* 0x000fe200078e0205 */
[----:B------:R-:W-:Y:S01]  /*0190*/  IADD3 R10, P1, PT, R22, R4, RZ ;  /* 0x00000004160a7210 */ /* 0x000fe20007f3e0ff */
[----:B------:R-:W-:Y:S01]  /*01a0*/  IMAD R5, R11, UR15, R9 ;  /* 0x0000000f0b057c24 */ /* 0x000fe2000f8e0209 */
[----:B--2---:R-:W-:Y:S02]  /*01b0*/  ULEA UR6, UR5, UR4, 0x18 ;  /* 0x0000000405067291 */ /* 0x004fe4000f8ec0ff */
[----:B------:R-:W-:Y:S01]  /*01c0*/  IADD3.X R9, PT, PT, RZ, R12, RZ, P1, !PT ;  /* 0x0000000cff097210 */ /* 0x000fe20000ffe4ff */
[----:B------:R-:W-:Y:S01]  /*01d0*/  UIADD3 UR4, UPT, UPT, UR4, 0x400, URZ ;  /* 0x0000040004047890 */ /* 0x000fe2000fffe0ff */
[----:B------:R-:W-:-:S03]  /*01e0*/  LEA.HI.X R5, R8, UR13, R5, 0x2, P0 ;  /* 0x0000000d08057c11 */ /* 0x000fc600080f1405 */
[----:B------:R-:W-:Y:S01]  /*01f0*/  ULEA UR4, UR5, UR4, 0x18 ;  /* 0x0000000405047291 */ /* 0x000fe2000f8ec0ff */
[----:B---3--:R-:W-:Y:S02]  /*0200*/  LEA R4, P1, R10, R16, 0x2 ;  /* 0x000000100a047211 */ /* 0x008fe400078210ff */
[----:B------:R-:W-:-:S03]  /*0210*/  LEA R16, R0, UR6, 0x6 ;  /* 0x0000000600107c11 */ /* 0x000fc6000f8e30ff */
[----:B------:R-:W-:Y:S01]  /*0220*/  LEA R19, R22, UR4, 0x2 ;  /* 0x0000000416137c11 */ /* 0x000fe2000f8e10ff */
[----:B------:R-:W-:Y:S01]  /*0230*/  UMOV UR4, URZ ;  /* 0x000000ff00047c82 */ /* 0x000fe20008000000 */
[----:B------:R-:W-:Y:S02]  /*0240*/  LEA.HI.X R17, R10, R17, R9, 0x2, P1 ;  /* 0x000000110a117211 */ /* 0x000fe400008f1409 */
[----:B------:R-:W-:Y:S02]  /*0250*/  LEA R7, R22, R16, 0x2 ;  /* 0x0000001016077211 */ /* 0x000fe400078e10ff */
[----:B------:R-:W-:-:S07]  /*0260*/  LEA R20, R0, R19, 0x6 ;  /* 0x0000001300147211 */ /* 0x000fce00078e30ff */
.L_x_1:
[----:B------:R-:W-:Y:S02]  /*0270*/  MOV R10, R2 ;  /* 0x00000002000a7202 */ /* 0x000fe40000000f00 */
[----:B------:R-:W-:Y:S02]  /*0280*/  MOV R11, R5 ;  /* 0x00000005000b7202 */ /* 0x000fe40000000f00 */
[----:B------:R-:W-:Y:S02]  /*0290*/  MOV R9, R17 ;  /* 0x0000001100097202 */ /* 0x000fe40000000f00 */
[----:B------:R-:W-:Y:S01]  /*02a0*/  MOV R8, R4 ;  /* 0x0000000400087202 */ /* 0x000fe20000000f00 */
[----:B------:R-:W2:Y:S04]  /*02b0*/  LDG.E R10, desc[UR8][R10.64] ;  /* 0x000000080a0a7981 */ /* 0x000ea8000c1e1900 */
[----:B------:R-:W3:Y:S01]  /*02c0*/  LDG.E R9, desc[UR8][R8.64] ;  /* 0x0000000808097981 */ /* 0x000ee2000c1e1900 */
[----:B------:R-:W-:Y:S01]  /*02d0*/  UIADD3 UR4, UPT, UPT, UR4, 0x10, URZ ;  /* 0x0000001004047890 */ /* 0x000fe2000fffe0ff */
[----:B------:R-:W-:-:S02]  /*02e0*/  IADD3 R2, P1, PT, R2, 0x40, RZ ;  /* 0x0000004002027810 */ /* 0x000fc40007f3e0ff */
[----:B------:R-:W-:Y:S01]  /*02f0*/  LEA R4, P0, R6, R4, 0x6 ;  /* 0x0000000406047211 */ /* 0x000fe200078030ff */
[----:B------:R-:W-:Y:S01]  /*0300*/  UISETP.GE.AND UP0, UPT, UR4, UR7, UPT ;  /* 0x000000070400728c */ /* 0x000fe2000bf06270 */
[----:B------:R-:W-:Y:S02]  /*0310*/  IADD3.X R5, PT, PT, RZ, R5, RZ, P1, !PT ;  /* 0x00000005ff057210 */ /* 0x000fe40000ffe4ff */
[----:B------:R-:W-:Y:S01]  /*0320*/  IADD3.X R17, PT, PT, R17, R18, RZ, P0, !PT ;  /* 0x0000001211117210 */ /* 0x000fe200007fe4ff */
[----:B--2---:R-:W-:Y:S04]  /*0330*/  STS [R7], R10 ;  /* 0x0000000a07007388 */ /* 0x004fe80000000800 */
[----:B---3--:R-:W-:Y:S01]  /*0340*/  STS [R20], R9 ;  /* 0x0000000914007388 */ /* 0x008fe20000000800 */
[----:B------:R-:W-:Y:S06]  /*0350*/  BAR.SYNC.DEFER_BLOCKING 0x0 ;  /* 0x0000000000007b1d */ /* 0x000fec0000010000 */
[----:B------:R-:W-:Y:S04]  /*0360*/  LDS R29, [R19] ;  /* 0x00000000131d7984 */ /* 0x000fe80000000800 */
[----:B------:R-:W0:Y:S04]  /*0370*/  LDS.128 R12, [R16] ;  /* 0x00000000100c7984 */ /* 0x000e280000000c00 */
[----:B------:R-:W1:Y:S04]  /*0380*/  LDS R28, [R19+0x40] ;  /* 0x00004000131c7984 */ /* 0x000e680000000800 */
[----:B------:R-:W2:Y:S04]  /*0390*/  LDS R21, [R19+0x80] ;  /* 0x0000800013157984 */ /* 0x000ea80000000800 */
[----:B------:R-:W-:Y:S01]  /*03a0*/  LDS.128 R8, [R16+0x10] ;  /* 0x0000100010087984 */ /* 0x000fe20000000c00 */
[----:B0-----:R-:W-:-:S03]  /*03b0*/  FFMA R27, -R12, R29, R27 ;  /* 0x0000001d0c1b7223 */ /* 0x001fc6000000011b */
[----:B------:R-:W0:Y:S01]  /*03c0*/  LDS R12, [R19+0xc0] ;  /* 0x0000c000130c7984 */ /* 0x000e220000000800 */
[----:B------:R-:W-:-:S04]  /*03d0*/  FADD R29, -R27, R26 ;  /* 0x0000001a1b1d7221 */ /* 0x000fc80000000100 */
[----:B------:R-:W-:-:S04]  /*03e0*/  FADD R26, R29, -R26 ;  /* 0x8000001a1d1a7221 */ /* 0x000fc80000000000 */
[----:B------:R-:W-:-:S04]  /*03f0*/  FADD R27, R27, R26 ;  /* 0x0000001a1b1b7221 */ /* 0x000fc80000000000 */
[----:B-1----:R-:W-:Y:S02]  /*0400*/  FFMA R28, R28, -R13, R27 ;  /* 0x8000000d1c1c7223 */ /* 0x002fe4000000001b */
[----:B------:R-:W1:Y:S02]  /*0410*/  LDS R13, [R19+0x100] ;  /* 0x00010000130d7984 */ /* 0x000e640000000800 */
[----:B------:R-:W-:-:S04]  /*0420*/  FADD R26, R29, -R28 ;  /* 0x8000001c1d1a7221 */ /* 0x000fc80000000000 */
[----:B------:R-:W-:-:S04]  /*0430*/  FADD R29, -R29, R26 ;  /* 0x0000001a1d1d7221 */ /* 0x000fc80000000100 */
[----:B------:R-:W-:-:S04]  /*0440*/  FADD R28, R28, R29 ;  /* 0x0000001d1c1c7221 */ /* 0x000fc80000000000 */
[----:B--2---:R-:W-:Y:S02]  /*0450*/  FFMA R27, R21, -R14, R28 ;  /* 0x8000000e151b7223 */ /* 0x004fe4000000001c */
[----:B------:R-:W2:Y:S02]  /*0460*/  LDS R14, [R19+0x140] ;  /* 0x00014000130e7984 */ /* 0x000ea40000000800 */
[----:B------:R-:W-:-:S04]  /*0470*/  FADD R21, R26, -R27 ;  /* 0x8000001b1a157221 */ /* 0x000fc80000000000 */
[----:B------:R-:W-:-:S04]  /*0480*/  FADD R26, -R26, R21 ;  /* 0x000000151a1a7221 */ /* 0x000fc80000000100 */
[----:B------:R-:W-:-:S04]  /*0490*/  FADD R27, R27, R26 ;  /* 0x0000001a1b1b7221 */ /* 0x000fc80000000000 */
[----:B0-----:R-:W-:-:S04]  /*04a0*/  FFMA R26, R12, -R15, R27 ;  /* 0x8000000f0c1a7223 */ /* 0x001fc8000000001b */
[----:B------:R-:W-:-:S04]  /*04b0*/  FADD R12, R21, -R26 ;  /* 0x8000001a150c7221 */ /* 0x000fc80000000000 */
[----:B------:R-:W-:-:S04]  /*04c0*/  FADD R21, -R21, R12 ;  /* 0x0000000c15157221 */ /* 0x000fc80000000100 */
[----:B------:R-:W-:Y:S02]  /*04d0*/  FADD R15, R26, R21 ;  /* 0x000000151a0f7221 */ /* 0x000fe40000000000 */
[----:B------:R-:W0:Y:S02]  /*04e0*/  LDS R21, [R19+0x180] ;  /* 0x0001800013157984 */ /* 0x000e240000000800 */
[----:B-1----:R-:W-:Y:S02]  /*04f0*/  FFMA R13, -R8, R13, R15 ;  /* 0x0000000d080d7223 */ /* 0x002fe4000000010f */
[----:B------:R-:W1:Y:S02]  /*0500*/  LDS R8, [R19+0x1c0] ;  /* 0x0001c00013087984 */ /* 0x000e640000000800 */
[----:B------:R-:W-:-:S04]  /*0510*/  FADD R15, R12, -R13 ;  /* 0x8000000d0c0f7221 */ /* 0x000fc80000000000 */
[----:B------:R-:W-:-:S04]  /*0520*/  FADD R12, -R12, R15 ;  /* 0x0000000f0c0c7221 */ /* 0x000fc80000000100 */
[----:B------:R-:W-:-:S04]  /*0530*/  FADD R13, R13, R12 ;  /* 0x0000000c0d0d7221 */ /* 0x000fc80000000000 */
[----:B--2---:R-:W-:Y:S02]  /*0540*/  FFMA R14, R14, -R9, R13 ;  /* 0x800000090e0e7223 */ /* 0x004fe4000000000d */
[----:B------:R-:W-:Y:S02]  /*0550*/  LDS R9, [R19+0x200] ;  /* 0x0002000013097984 */ /* 0x000fe40000000800 */
[----:B------:R-:W-:-:S04]  /*0560*/  FADD R26, R15, -R14 ;  /* 0x8000000e0f1a7221 */ /* 0x000fc80000000000 */
[----:B------:R-:W-:-:S04]  /*0570*/  FADD R15, -R15, R26 ;  /* 0x0000001a0f0f7221 */ /* 0x000fc80000000100 */
[----:B------:R-:W-:Y:S02]  /*0580*/  FADD R28, R14, R15 ;  /* 0x0000000f0e1c7221 */ /* 0x000fe40000000000 */
[----:B------:R-:W2:Y:S02]  /*0590*/  LDS.128 R12, [R16+0x20] ;  /* 0x00002000100c7984 */ /* 0x000ea40000000c00 */
[----:B0-----:R-:W-:Y:S02]  /*05a0*/  FFMA R27, R21, -R10, R28 ;  /* 0x8000000a151b7223 */ /* 0x001fe4000000001c */
[----:B------:R-:W0:Y:S02]  /*05b0*/  LDS R10, [R19+0x240] ;  /* 0x00024000130a7984 */ /* 0x000e240000000800 */
[----:B------:R-:W-:-:S04]  /*05c0*/  FADD R21, R26, -R27 ;  /* 0x8000001b1a157221 */ /* 0x000fc80000000000 */
[----:B------:R-:W-:-:S04]  /*05d0*/  FADD R26, -R26, R21 ;  /* 0x000000151a1a7221 */ /* 0x000fc80000000100 */
[----:B------:R-:W-:-:S04]  /*05e0*/  FADD R27, R27, R26 ;  /* 0x0000001a1b1b7221 */ /* 0x000fc80000000000 */
[----:B-1----:R-:W-:-:S04]  /*05f0*/  FFMA R26, R8, -R11, R27 ;  /* 0x8000000b081a7223 */ /* 0x002fc8000000001b */
[----:B------:R-:W-:-:S04]  /*0600*/  FADD R8, R21, -R26 ;  /* 0x8000001a15087221 */ /* 0x000fc80000000000 */
[----:B------:R-:W-:-:S04]  /*0610*/  FADD R21, -R21, R8 ;  /* 0x0000000815157221 */ /* 0x000fc80000000100 */
[----:B------:R-:W-:Y:S02]  /*0620*/  FADD R11, R26, R21 ;  /* 0x000000151a0b7221 */ /* 0x000fe40000000000 */
[----:B------:R-:W1:Y:S02]  /*0630*/  LDS R21, [R19+0x280] ;  /* 0x0002800013157984 */ /* 0x000e640000000800 */
[----:B--2---:R-:W-:Y:S02]  /*0640*/  FFMA R9, -R12, R9, R11 ;  /* 0x000000090c097223 */ /* 0x004fe4000000010b */
[----:B------:R-:W2:Y:S02]  /*0650*/  LDS R12, [R19+0x2c0] ;  /* 0x0002c000130c7984 */ /* 0x000ea40000000800 */
[----:B------:R-:W-:-:S04]  /*0660*/  FADD R11, R8, -R9 ;  /* 0x80000009080b7221 */ /* 0x000fc80000000000 */
[----:B------:R-:W-:-:S04]  /*0670*/  FADD R8, -R8, R11 ;  /* 0x0000000b08087221 */ /* 0x000fc80000000100 */
[----:B------:R-:W-:-:S04]  /*0680*/  FADD R9, R9, R8 ;  /* 0x0000000809097221 */ /* 0x000fc80000000000 */
[----:B0-----:R-:W-:Y:S02]  /*0690*/  FFMA R10, R10, -R13, R9 ;  /* 0x8000000d0a0a7223 */ /* 0x001fe40000000009 */
[----:B------:R-:W-:Y:S02]  /*06a0*/  LDS R13, [R19+0x300] ;  /* 0x00030000130d7984 */ /* 0x000fe40000000800 */
[----:B------:R-:W-:-:S04]  /*06b0*/  FADD R26, R11, -R10 ;  /* 0x8000000a0b1a7221 */ /* 0x000fc80000000000 */
[----:B------:R-:W-:-:S04]  /*06c0*/  FADD R11, -R11, R26 ;  /* 0x0000001a0b0b7221 */ /* 0x000fc80000000100 */
[----:B------:R-:W-:Y:S02]  /*06d0*/  FADD R28, R10, R11 ;  /* 0x0000000b0a1c7221 */ /* 0x000fe40000000000 */
[----:B------:R-:W0:Y:S02]  /*06e0*/  LDS.128 R8, [R16+0x30] ;  /* 0x0000300010087984 */ /* 0x000e240000000c00 */
        /* <DEDUP_REMOVED lines=10> */
[----:B0-----:R-:W-:Y:S02]  /*0790*/  FFMA R13, -R8, R13, R21 ;  /* 0x0000000d080d7223 */ /* 0x001fe40000000115 */
[----:B------:R-:W0:Y:S02]  /*07a0*/  LDS R8, [R19+0x3c0] ;  /* 0x0003c00013087984 */ /* 0x000e240000000800 */
[----:B------:R-:W-:-:S04]  /*07b0*/  FADD R21, R12, -R13 ;  /* 0x8000000d0c157221 */ /* 0x000fc80000000000 */
[----:B------:R-:W-:-:S04]  /*07c0*/  FADD R12, -R12, R21 ;  /* 0x000000150c0c7221 */ /* 0x000fc80000000100 */
[----:B------:R-:W-:-:S04]  /*07d0*/  FADD R13, R13, R12 ;  /* 0x0000000c0d0d7221 */ /* 0x000fc80000000000 */
[----:B-1----:R-:W-:-:S04]  /*07e0*/  FFMA R14, R14, -R9, R13 ;  /* 0x800000090e0e7223 */ /* 0x002fc8000000000d */
[----:B------:R-:W-:-:S04]  /*07f0*/  FADD R12, R21, -R14 ;  /* 0x8000000e150c7221 */ /* 0x000fc80000000000 */
[----:B------:R-:W-:-:S04]  /*0800*/  FADD R21, -R21, R12 ;  /* 0x0000000c15157221 */ /* 0x000fc80000000100 */
[----:B------:R-:W-:-:S04]  /*0810*/  FADD R14, R14, R21 ;  /* 0x000000150e0e7221 */ /* 0x000fc80000000000 */
[----:B--2---:R-:W-:-:S04]  /*0820*/  FFMA R15, R15, -R10, R14 ;  /* 0x8000000a0f0f7223 */ /* 0x004fc8000000000e */
[----:B------:R-:W-:-:S04]  /*0830*/  FADD R9, R12, -R15 ;  /* 0x8000000f0c097221 */ /* 0x000fc80000000000 */
[----:B------:R-:W-:-:S04]  /*0840*/  FADD R12, -R12, R9 ;  /* 0x000000090c0c7221 */ /* 0x000fc80000000100 */
[----:B------:R-:W-:-:S04]  /*0850*/  FADD R15, R15, R12 ;  /* 0x0000000c0f0f7221 */ /* 0x000fc80000000000 */
[----:B0-----:R-:W-:-:S04]  /*0860*/  FFMA R8, R8, -R11, R15 ;  /* 0x8000000b08087223 */ /* 0x001fc8000000000f */
[----:B------:R-:W-:-:S04]  /*0870*/  FADD R26, R9, -R8 ;  /* 0x80000008091a7221 */ /* 0x000fc80000000000 */
[----:B------:R-:W-:-:S04]  /*0880*/  FADD R9, -R9, R26 ;  /* 0x0000001a09097221 */ /* 0x000fc80000000100 */
[----:B------:R-:W-:Y:S01]  /*0890*/  FADD R27, R8, R9 ;  /* 0x00000009081b7221 */ /* 0x000fe20000000000 */
[----:B------:R-:W-:Y:S06]  /*08a0*/  BAR.SYNC.DEFER_BLOCKING 0x0 ;  /* 0x0000000000007b1d */ /* 0x000fec0000010000 */
[----:B------:R-:W-:Y:S05]  /*08b0*/  BRA.U !UP0, `(.L_x_1) ;  /* 0xfffffff9086c7547 */ /* 0x000fea000b83ffff */
.L_x_0:
[----:B------:R-:W0:Y:S01]  /*08c0*/  LDCU.128 UR4, c[0x0][0x3a0] ;  /* 0x00007400ff0477ac */ /* 0x000e220008000c00 */
[C---:B--2---:R-:W-:Y:S02]  /*08d0*/  IADD3 R22, P0, PT, R24.reuse, R22, RZ ;  /* 0x0000001618167210 */ /* 0x044fe40007f1e0ff */
[----:B----4-:R-:W-:Y:S02]  /*08e0*/  LEA R5, R3, R0, 0x4 ;  /* 0x0000000003057211 */ /* 0x010fe400078e20ff */
[----:B------:R-:W-:-:S03]  /*08f0*/  LEA.HI.X.SX32 R23, R24, RZ, 0x1, P0 ;  /* 0x000000ff18177211 */ /* 0x000fc600000f0eff */
[----:B0-----:R-:W-:-:S04]  /*0900*/  IMAD.WIDE.U32 R2, R5, UR6, R22 ;  /* 0x0000000605027c25 */ /* 0x001fc8000f8e0016 */
[----:B------:R-:W-:Y:S01]  /*0910*/  IMAD R3, R5, UR7, R3 ;  /* 0x0000000705037c24 */ /* 0x000fe2000f8e0203 */
[----:B------:R-:W-:-:S04]  /*0920*/  LEA R4, P0, R2, UR4, 0x2 ;  /* 0x0000000402047c11 */ /* 0x000fc8000f8010ff */
[----:B------:R-:W-:-:S05]  /*0930*/  LEA.HI.X R5, R2, UR5, R3, 0x2, P0 ;  /* 0x0000000502057c11 */ /* 0x000fca00080f1403 */
[----:B------:R-:W-:Y:S01]  /*0940*/  STG.E desc[UR8][R4.64], R26 ;  /* 0x0000001a04007986 */ /* 0x000fe2000c101908 */
[----:B------:R-:W-:Y:S05]  /*0950*/  EXIT ;  /* 0x000000000000794d */ /* 0x000fea0003800000 */
.L_x_2:
[----:B------:R-:W-:-:S00]  /*0960*/  BRA `(.L_x_2) ;  /* 0xfffffffc00fc7947 */ /* 0x000fc0000383ffff */
[----:B------:R-:W-:-:S00]  /*0970*/  NOP ;  /* 0x0000000000007918 */ /* 0x000fc00000000000 */
        /* <DEDUP_REMOVED lines=8> */
.L_x_3:


//--------------------- .nv.shared._Z11matMultCUDAPKfmS0_mPfmi --------------------------
	.section	.nv.shared._Z11matMultCUDAPKfmS0_mPfmi,"aw",@nobits
	.sectionflags	@""
	.align	4
.nv.shared._Z11matMultCUDAPKfmS0_mPfmi:
	.zero		3072


//--------------------- .nv.shared.reserved.0     --------------------------
	.section	.nv.shared.reserved.0,"aw",@nobits
	.weak		__nv_reservedSMEM_offset_0_alias
	.size		__nv_reservedSMEM_offset_0_alias, 0, 64
	.other		__nv_reservedSMEM_offset_0_alias,@"STO_CUDA_RESERVED_SHARED STV_DEFAULT"
__nv_reservedSMEM_offset_0_alias:
	.zero		0
	.zero		64


//--------------------- .nv.constant0._Z11matMultCUDAPKfmS0_mPfmi --------------------------
	.section	.nv.constant0._Z11matMultCUDAPKfmS0_mPfmi,"a",@progbits
	.sectionflags	@""
	.align	4
.nv.constant0._Z11matMultCUDAPKfmS0_mPfmi:
	.zero		948


//--------------------- SYMBOLS --------------------------

	.type		.nv.reservedSmem.offset0,@object
	.size		.nv.reservedSmem.offset0,0x4
	.type		.nv.reservedSmem.cap,@object
	.size		.nv.reservedSmem.cap,0x4
